//
// Generated by NVIDIA NVVM Compiler
//
// Compiler Build ID: CL-36424714
// Cuda compilation tools, release 13.0, V13.0.88
// Based on NVVM 20.0.0
//

.version 9.0
.target sm_100
.address_size 64

	// .globl	_Z9calculatePiii

.visible .entry _Z9calculatePiii(
	.param .u64 .ptr .align 1 _Z9calculatePiii_param_0,
	.param .u32 _Z9calculatePiii_param_1,
	.param .u32 _Z9calculatePiii_param_2
)
{
	.reg .pred 	%p<3>;
	.reg .b32 	%r<15>;
	.reg .b64 	%rd<7>;

	ld.param.u64 	%rd1, [_Z9calculatePiii_param_0];
	ld.param.u32 	%r4, [_Z9calculatePiii_param_1];
	ld.param.u32 	%r3, [_Z9calculatePiii_param_2];
	mov.u32 	%r5, %ntid.x;
	mov.u32 	%r6, %ctaid.x;
	mov.u32 	%r7, %tid.x;
	mad.lo.s32 	%r1, %r5, %r6, %r7;
	shr.u32 	%r8, %r3, 31;
	add.s32 	%r9, %r3, %r8;
	shr.s32 	%r2, %r9, 1;
	add.s32 	%r10, %r2, %r1;
	setp.ge.s32 	%p1, %r10, %r4;
	@%p1 bra 	$L__BB0_3;
	rem.s32 	%r11, %r1, %r3;
	setp.ne.s32 	%p2, %r11, 0;
	@%p2 bra 	$L__BB0_3;
	cvta.to.global.u64 	%rd2, %rd1;
	mul.wide.s32 	%rd3, %r1, 4;
	add.s64 	%rd4, %rd2, %rd3;
	ld.global.u32 	%r12, [%rd4];
	mul.wide.s32 	%rd5, %r2, 4;
	add.s64 	%rd6, %rd4, %rd5;
	ld.global.u32 	%r13, [%rd6];
	xor.b32  	%r14, %r13, %r12;
	st.global.u32 	[%rd4], %r14;
$L__BB0_3:
	ret;

}


// ===== COMPILED SASS (sm_100) =====

	.target	sm_100

	.elftype	@"ET_EXEC"


//--------------------- .note.nv.tkinfo           --------------------------
	.section	.note.nv.tkinfo,"",@"SHT_NOTE"
	.sectionflags	@"SHF_NOTE_NV_TKINFO"
	.tkinfo
        /*0018*/ 	.word	0x00000002
        /*0030*/ 	.string	""
        /*0030*/ 	.string	"ptxas"
        /*0030*/ 	.string	"Cuda compilation tools, release 13.0, V13.0.88"
        /*0030*/ 	.string	"Build cuda_13.0.r13.0/compiler.36424714_0"
        /*0030*/ 	.string	"-arch sm_100 -m 64 "



//--------------------- .note.nv.cuinfo           --------------------------
	.section	.note.nv.cuinfo,"",@"SHT_NOTE"
	.sectionflags	@"SHF_NOTE_NV_CUINFO"
        /*0018*/ 	.short	0x0002
        /*001a*/ 	.short	0x0064
        /*001c*/ 	.short	0x0082
	.zero		2


//--------------------- .nv.info                  --------------------------
	.section	.nv.info,"",@"SHT_CUDA_INFO"
	.align	4


	//----- nvinfo : EIATTR_REGCOUNT
	.align		4
        /*0000*/ 	.byte	0x04, 0x2f
        /*0002*/ 	.short	(.L_1 - .L_0)
	.align		4
.L_0:
        /*0004*/ 	.word	index@(_Z9calculatePiii)
        /*0008*/ 	.word	0x0000000e


	//----- nvinfo : EIATTR_FRAME_SIZE
	.align		4
.L_1:
        /*000c*/ 	.byte	0x04, 0x11
        /*000e*/ 	.short	(.L_3 - .L_2)
	.align		4
.L_2:
        /*0010*/ 	.word	index@(_Z9calculatePiii)
        /*0014*/ 	.word	0x00000000


	//----- nvinfo : EIATTR_MIN_STACK_SIZE
	.align		4
.L_3:
        /*0018*/ 	.byte	0x04, 0x12
        /*001a*/ 	.short	(.L_5 - .L_4)
	.align		4
.L_4:
        /*001c*/ 	.word	index@(_Z9calculatePiii)
        /*0020*/ 	.word	0x00000000
.L_5:


//--------------------- .nv.compat                --------------------------
	.section	.nv.compat,"",@"SHT_CUDA_COMPAT_INFO"
	.align	4
        /*0000*/ 	.byte	0x02, 0x09, 0x00, 0x00, 0x02, 0x02, 0x01, 0x00, 0x02, 0x05, 0x05, 0x00, 0x03, 0x07, 0x01, 0x01
        /*0010*/ 	.byte	0x02, 0x03, 0x00, 0x00, 0x02, 0x06, 0x01, 0x00, 0x04, 0x0b, 0x08, 0x00, 0x09, 0x00, 0x00, 0x00
        /*0020*/ 	.byte	0x00, 0x00, 0x00, 0x00


//--------------------- .nv.info._Z9calculatePiii --------------------------
	.section	.nv.info._Z9calculatePiii,"",@"SHT_CUDA_INFO"
	.sectionflags	@""
	.align	4


	//----- nvinfo : EIATTR_CUDA_API_VERSION
	.align		4
        /*0000*/ 	.byte	0x04, 0x37
        /*0002*/ 	.short	(.L_7 - .L_6)
.L_6:
        /*0004*/ 	.word	0x00000082


	//----- nvinfo : EIATTR_KPARAM_INFO
	.align		4
.L_7:
        /*0008*/ 	.byte	0x04, 0x17
        /*000a*/ 	.short	(.L_9 - .L_8)
.L_8:
        /*000c*/ 	.word	0x00000000
        /*0010*/ 	.short	0x0002
        /*0012*/ 	.short	0x000c
        /*0014*/ 	.byte	0x00, 0xf0, 0x11, 0x00


	//----- nvinfo : EIATTR_KPARAM_INFO
	.align		4
.L_9:
        /*0018*/ 	.byte	0x04, 0x17
        /*001a*/ 	.short	(.L_11 - .L_10)
.L_10:
        /*001c*/ 	.word	0x00000000
        /*0020*/ 	.short	0x0001
        /*0022*/ 	.short	0x0008
        /*0024*/ 	.byte	0x00, 0xf0, 0x11, 0x00


	//----- nvinfo : EIATTR_KPARAM_INFO
	.align		4
.L_11:
        /*0028*/ 	.byte	0x04, 0x17
        /*002a*/ 	.short	(.L_13 - .L_12)
.L_12:
        /*002c*/ 	.word	0x00000000
        /*0030*/ 	.short	0x0000
        /*0032*/ 	.short	0x0000
        /*0034*/ 	.byte	0x00, 0xf5, 0x21, 0x00


	//----- nvinfo : EIATTR_SPARSE_MMA_MASK
	.align		4
.L_13:
        /*0038*/ 	.byte	0x03, 0x50
        /*003a*/ 	.short	0x0000


	//----- nvinfo : EIATTR_MAXREG_COUNT
	.align		4
        /*003c*/ 	.byte	0x03, 0x1b
        /*003e*/ 	.short	0x00ff


	//----- nvinfo : EIATTR_MERCURY_ISA_VERSION
	.align		4
        /*0040*/ 	.byte	0x03, 0x5f
        /*0042*/ 	.short	0x0101


	//----- nvinfo : EIATTR_VRC_CTA_INIT_COUNT
	.align		4
        /*0044*/ 	.byte	0x02, 0x4a
	.zero		1
	.zero		1


	//----- nvinfo : EIATTR_EXIT_INSTR_OFFSETS
	.align		4
        /*0048*/ 	.byte	0x04, 0x1c
        /*004a*/ 	.short	(.L_15 - .L_14)


	//   ....[0]....
.L_14:
        /*004c*/ 	.word	0x000000a0


	//   ....[1]....
        /*0050*/ 	.word	0x00000210


	//   ....[2]....
        /*0054*/ 	.word	0x000002a0


	//----- nvinfo : EIATTR_CBANK_PARAM_SIZE
	.align		4
.L_15:
        /*0058*/ 	.byte	0x03, 0x19
        /*005a*/ 	.short	0x0010


	//----- nvinfo : EIATTR_PARAM_CBANK
	.align		4
        /*005c*/ 	.byte	0x04, 0x0a
        /*005e*/ 	.short	(.L_17 - .L_16)
	.align		4
.L_16:
        /*0060*/ 	.word	index@(.nv.constant0._Z9calculatePiii)
        /*0064*/ 	.short	0x0380
        /*0066*/ 	.short	0x0010


	//----- nvinfo : EIATTR_SW_WAR
	.align		4
.L_17:
        /*0068*/ 	.byte	0x04, 0x36
        /*006a*/ 	.short	(.L_19 - .L_18)
.L_18:
        /*006c*/ 	.word	0x00000008
.L_19:


//--------------------- .nv.callgraph             --------------------------
	.section	.nv.callgraph,"",@"SHT_CUDA_CALLGRAPH"
	.align	4
	.sectionentsize	8
	.align		4
        /*0000*/ 	.word	0x00000000
	.align		4
        /*0004*/ 	.word	0xffffffff
	.align		4
        /*0008*/ 	.word	0x00000000
	.align		4
        /*000c*/ 	.word	0xfffffffe
	.align		4
        /*0010*/ 	.word	0x00000000
	.align		4
        /*0014*/ 	.word	0xfffffffd
	.align		4
        /*0018*/ 	.word	0x00000000
	.align		4
        /*001c*/ 	.word	0xfffffffc


//--------------------- .text._Z9calculatePiii    --------------------------
	.section	.text._Z9calculatePiii,"ax",@progbits
	.align	128
        .global         _Z9calculatePiii
        .type           _Z9calculatePiii,@function
        .size           _Z9calculatePiii,(.L_x_1 - _Z9calculatePiii)
        .other          _Z9calculatePiii,@"STO_CUDA_ENTRY STV_DEFAULT"
_Z9calculatePiii:
.text._Z9calculatePiii:
[----:B------:R-:W-:Y:S01]  /*0000*/  LDC R1, c[0x0][0x37c] ;  /* 0x0000df00ff017b82 */ /* 0x000fe20000000800 */
[----:B------:R-:W0:Y:S07]  /*0010*/  S2R R7, SR_CTAID.X ;  /* 0x0000000000077919 */ /* 0x000e2e0000002500 */
[----:B------:R-:W1:Y:S01]  /*0020*/  LDC.64 R2, c[0x0][0x388] ;  /* 0x0000e200ff027b82 */ /* 0x000e620000000a00 */
[----:B------:R-:W0:Y:S01]  /*0030*/  LDCU UR4, c[0x0][0x360] ;  /* 0x00006c00ff0477ac */ /* 0x000e220008000800 */
[----:B------:R-:W0:Y:S01]  /*0040*/  S2R R4, SR_TID.X ;  /* 0x0000000000047919 */ /* 0x000e220000002100 */
[----:B-1----:R-:W-:-:S04]  /*0050*/  LEA.HI R0, R3, R3, RZ, 0x1 ;  /* 0x0000000303007211 */ /* 0x002fc800078f08ff */
[----:B------:R-:W-:Y:S01]  /*0060*/  SHF.R.S32.HI R0, RZ, 0x1, R0 ;  /* 0x00000001ff007819 */ /* 0x000fe20000011400 */
[----:B0-----:R-:W-:-:S04]  /*0070*/  IMAD R7, R7, UR4, R4 ;  /* 0x0000000407077c24 */ /* 0x001fc8000f8e0204 */
[----:B------:R-:W-:-:S05]  /*0080*/  IMAD.IADD R5, R7, 0x1, R0 ;  /* 0x0000000107057824 */ /* 0x000fca00078e0200 */
[----:B------:R-:W-:-:S13]  /*0090*/  ISETP.GE.AND P0, PT, R5, R2, PT ;  /* 0x000000020500720c */ /* 0x000fda0003f06270 */
[----:B------:R-:W-:Y:S05]  /*00a0*/  @P0 EXIT ;  /* 0x000000000000094d */ /* 0x000fea0003800000 */
[----:B------:R-:W-:Y:S02]  /*00b0*/  IABS R9, R3 ;  /* 0x0000000300097213 */ /* 0x000fe40000000000 */
[----:B------:R-:W-:Y:S02]  /*00c0*/  ISETP.GE.AND P2, PT, R7, RZ, PT ;  /* 0x000000ff0700720c */ /* 0x000fe40003f46270 */
[----:B------:R-:W0:Y:S08]  /*00d0*/  I2F.RP R2, R9 ;  /* 0x0000000900027306 */ /* 0x000e300000209400 */
[----:B0-----:R-:W0:Y:S02]  /*00e0*/  MUFU.RCP R2, R2 ;  /* 0x0000000200027308 */ /* 0x001e240000001000 */
[----:B0-----:R-:W-:-:S06]  /*00f0*/  VIADD R4, R2, 0xffffffe ;  /* 0x0ffffffe02047836 */ /* 0x001fcc0000000000 */
[----:B------:R0:W1:Y:S02]  /*0100*/  F2I.FTZ.U32.TRUNC.NTZ R5, R4 ;  /* 0x0000000400057305 */ /* 0x000064000021f000 */
[----:B0-----:R-:W-:Y:S01]  /*0110*/  IMAD.MOV.U32 R4, RZ, RZ, RZ ;  /* 0x000000ffff047224 */ /* 0x001fe200078e00ff */
[----:B-1----:R-:W-:-:S05]  /*0120*/  IADD3 R6, PT, PT, RZ, -R5, RZ ;  /* 0x80000005ff067210 */ /* 0x002fca0007ffe0ff */
[----:B------:R-:W-:Y:S01]  /*0130*/  IMAD R11, R6, R9, RZ ;  /* 0x00000009060b7224 */ /* 0x000fe200078e02ff */
[----:B------:R-:W-:-:S03]  /*0140*/  IABS R6, R7 ;  /* 0x0000000700067213 */ /* 0x000fc60000000000 */
[----:B------:R-:W-:-:S06]  /*0150*/  IMAD.HI.U32 R5, R5, R11, R4 ;  /* 0x0000000b05057227 */ /* 0x000fcc00078e0004 */
[----:B------:R-:W-:-:S04]  /*0160*/  IMAD.HI.U32 R5, R5, R6, RZ ;  /* 0x0000000605057227 */ /* 0x000fc800078e00ff */
[----:B------:R-:W-:-:S04]  /*0170*/  IMAD.MOV R5, RZ, RZ, -R5 ;  /* 0x000000ffff057224 */ /* 0x000fc800078e0a05 */
[----:B------:R-:W-:-:S05]  /*0180*/  IMAD R2, R9, R5, R6 ;  /* 0x0000000509027224 */ /* 0x000fca00078e0206 */
[----:B------:R-:W-:-:S13]  /*0190*/  ISETP.GT.U32.AND P0, PT, R9, R2, PT ;  /* 0x000000020900720c */ /* 0x000fda0003f04070 */
[----:B------:R-:W-:Y:S02]  /*01a0*/  @!P0 IADD3 R2, PT, PT, R2, -R9, RZ ;  /* 0x8000000902028210 */ /* 0x000fe40007ffe0ff */
[----:B------:R-:W-:Y:S02]  /*01b0*/  ISETP.NE.AND P0, PT, R3, RZ, PT ;  /* 0x000000ff0300720c */ /* 0x000fe40003f05270 */
[----:B------:R-:W-:-:S13]  /*01c0*/  ISETP.GT.U32.AND P1, PT, R9, R2, PT ;  /* 0x000000020900720c */ /* 0x000fda0003f24070 */
[----:B------:R-:W-:-:S05]  /*01d0*/  @!P1 IMAD.IADD R2, R2, 0x1, -R9 ;  /* 0x0000000102029824 */ /* 0x000fca00078e0a09 */
[----:B------:R-:W-:Y:S02]  /*01e0*/  @!P2 IADD3 R2, PT, PT, -R2, RZ, RZ ;  /* 0x000000ff0202a210 */ /* 0x000fe40007ffe1ff */
[----:B------:R-:W-:-:S04]  /*01f0*/  @!P0 LOP3.LUT R2, RZ, R3, RZ, 0x33, !PT ;  /* 0x00000003ff028212 */ /* 0x000fc800078e33ff */
[----:B------:R-:W-:-:S13]  /*0200*/  ISETP.NE.AND P0, PT, R2, RZ, PT ;  /* 0x000000ff0200720c */ /* 0x000fda0003f05270 */
[----:B------:R-:W-:Y:S05]  /*0210*/  @P0 EXIT ;  /* 0x000000000000094d */ /* 0x000fea0003800000 */
[----:B------:R-:W0:Y:S01]  /*0220*/  LDC.64 R2, c[0x0][0x380] ;  /* 0x0000e000ff027b82 */ /* 0x000e220000000a00 */
[----:B------:R-:W1:Y:S01]  /*0230*/  LDCU.64 UR4, c[0x0][0x358] ;  /* 0x00006b00ff0477ac */ /* 0x000e620008000a00 */
[----:B0-----:R-:W-:-:S04]  /*0240*/  IMAD.WIDE R2, R7, 0x4, R2 ;  /* 0x0000000407027825 */ /* 0x001fc800078e0202 */
[----:B------:R-:W-:Y:S02]  /*0250*/  IMAD.WIDE R4, R0, 0x4, R2 ;  /* 0x0000000400047825 */ /* 0x000fe400078e0202 */
[----:B-1----:R-:W2:Y:S04]  /*0260*/  LDG.E R0, desc[UR4][R2.64] ;  /* 0x0000000402007981 */ /* 0x002ea8000c1e1900 */
[----:B------:R-:W2:Y:S02]  /*0270*/  LDG.E R5, desc[UR4][R4.64] ;  /* 0x0000000404057981 */ /* 0x000ea4000c1e1900 */
[----:B--2---:R-:W-:-:S05]  /*0280*/  LOP3.LUT R7, R5, R0, RZ, 0x3c, !PT ;  /* 0x0000000005077212 */ /* 0x004fca00078e3cff */
[----:B------:R-:W-:Y:S01]  /*0290*/  STG.E desc[UR4][R2.64], R7 ;  /* 0x0000000702007986 */ /* 0x000fe2000c101904 */
[----:B------:R-:W-:Y:S05]  /*02a0*/  EXIT ;  /* 0x000000000000794d */ /* 0x000fea0003800000 */
.L_x_0:
[----:B------:R-:W-:-:S00]  /*02b0*/  BRA `(.L_x_0) ;  /* 0xfffffffc00fc7947 */ /* 0x000fc0000383ffff */
[----:B------:R-:W-:-:S00]  /*02c0*/  NOP ;  /* 0x0000000000007918 */ /* 0x000fc00000000000 */
        /* <DEDUP_REMOVED lines=11> */
.L_x_1:


//--------------------- .nv.shared.reserved.0     --------------------------
	.section	.nv.shared.reserved.0,"aw",@nobits
	.weak		__nv_reservedSMEM_offset_0_alias
	.size		__nv_reservedSMEM_offset_0_alias, 0, 64
	.other		__nv_reservedSMEM_offset_0_alias,@"STO_CUDA_RESERVED_SHARED STV_DEFAULT"
__nv_reservedSMEM_offset_0_alias:
	.zero		0
	.zero		64


//--------------------- .nv.constant0._Z9calculatePiii --------------------------
	.section	.nv.constant0._Z9calculatePiii,"a",@progbits
	.sectionflags	@""
	.align	4
.nv.constant0._Z9calculatePiii:
	.zero		912


//--------------------- SYMBOLS --------------------------

	.type		.nv.reservedSmem.offset0,@object
	.size		.nv.reservedSmem.offset0,0x4
